//
// Generated by NVIDIA NVVM Compiler
//
// Compiler Build ID: CL-36424714
// Cuda compilation tools, release 13.0, V13.0.88
// Based on NVVM 20.0.0
//

.version 9.0
.target sm_100
.address_size 64

	// .globl	_Z12matmulKernelPKfS0_Pfi

.visible .entry _Z12matmulKernelPKfS0_Pfi(
	.param .u64 .ptr .align 1 _Z12matmulKernelPKfS0_Pfi_param_0,
	.param .u64 .ptr .align 1 _Z12matmulKernelPKfS0_Pfi_param_1,
	.param .u64 .ptr .align 1 _Z12matmulKernelPKfS0_Pfi_param_2,
	.param .u32 _Z12matmulKernelPKfS0_Pfi_param_3
)
{
	.reg .pred 	%p<10>;
	.reg .b32 	%r<42>;
	.reg .b32 	%f<67>;
	.reg .b64 	%rd<67>;

	ld.param.u64 	%rd14, [_Z12matmulKernelPKfS0_Pfi_param_0];
	ld.param.u64 	%rd15, [_Z12matmulKernelPKfS0_Pfi_param_1];
	ld.param.u32 	%r19, [_Z12matmulKernelPKfS0_Pfi_param_3];
	cvta.to.global.u64 	%rd1, %rd15;
	cvta.to.global.u64 	%rd2, %rd14;
	mov.u32 	%r20, %ctaid.x;
	mov.u32 	%r21, %ntid.x;
	mov.u32 	%r22, %tid.x;
	mad.lo.s32 	%r1, %r20, %r21, %r22;
	mov.u32 	%r23, %ctaid.y;
	mov.u32 	%r24, %ntid.y;
	mov.u32 	%r25, %tid.y;
	mad.lo.s32 	%r26, %r23, %r24, %r25;
	max.s32 	%r27, %r1, %r26;
	setp.ge.s32 	%p1, %r27, %r19;
	@%p1 bra 	$L__BB0_13;
	mul.lo.s32 	%r3, %r19, %r26;
	and.b32  	%r4, %r19, 7;
	setp.lt.u32 	%p2, %r19, 8;
	mov.f32 	%f66, 0f00000000;
	mov.b32 	%r40, 0;
	@%p2 bra 	$L__BB0_4;
	and.b32  	%r40, %r19, 2147483640;
	neg.s32 	%r38, %r40;
	mul.wide.s32 	%rd16, %r19, 4;
	add.s64 	%rd3, %rd1, %rd16;
	shl.b32 	%r7, %r19, 3;
	mul.wide.s32 	%rd17, %r19, 8;
	add.s64 	%rd4, %rd1, %rd17;
	mul.wide.s32 	%rd18, %r19, 12;
	add.s64 	%rd5, %rd1, %rd18;
	mul.wide.s32 	%rd19, %r19, 16;
	add.s64 	%rd6, %rd1, %rd19;
	mul.wide.s32 	%rd20, %r19, 20;
	add.s64 	%rd7, %rd1, %rd20;
	mul.wide.s32 	%rd21, %r19, 24;
	add.s64 	%rd8, %rd1, %rd21;
	mul.wide.s32 	%rd22, %r19, 28;
	add.s64 	%rd9, %rd1, %rd22;
	mul.wide.u32 	%rd23, %r3, 4;
	add.s64 	%rd24, %rd23, %rd2;
	add.s64 	%rd66, %rd24, 16;
	mov.f32 	%f66, 0f00000000;
	mov.u32 	%r37, %r1;
$L__BB0_3:
	.pragma "nounroll";
	mul.wide.s32 	%rd25, %r37, 4;
	add.s64 	%rd26, %rd3, %rd25;
	add.s64 	%rd27, %rd4, %rd25;
	add.s64 	%rd28, %rd5, %rd25;
	add.s64 	%rd29, %rd6, %rd25;
	add.s64 	%rd30, %rd7, %rd25;
	add.s64 	%rd31, %rd8, %rd25;
	add.s64 	%rd32, %rd9, %rd25;
	add.s64 	%rd33, %rd1, %rd25;
	ld.global.f32 	%f16, [%rd66+-16];
	ld.global.f32 	%f17, [%rd33];
	fma.rn.f32 	%f18, %f16, %f17, %f66;
	ld.global.f32 	%f19, [%rd66+-12];
	ld.global.f32 	%f20, [%rd26];
	fma.rn.f32 	%f21, %f19, %f20, %f18;
	ld.global.f32 	%f22, [%rd66+-8];
	ld.global.f32 	%f23, [%rd27];
	fma.rn.f32 	%f24, %f22, %f23, %f21;
	ld.global.f32 	%f25, [%rd66+-4];
	ld.global.f32 	%f26, [%rd28];
	fma.rn.f32 	%f27, %f25, %f26, %f24;
	ld.global.f32 	%f28, [%rd66];
	ld.global.f32 	%f29, [%rd29];
	fma.rn.f32 	%f30, %f28, %f29, %f27;
	ld.global.f32 	%f31, [%rd66+4];
	ld.global.f32 	%f32, [%rd30];
	fma.rn.f32 	%f33, %f31, %f32, %f30;
	ld.global.f32 	%f34, [%rd66+8];
	ld.global.f32 	%f35, [%rd31];
	fma.rn.f32 	%f36, %f34, %f35, %f33;
	ld.global.f32 	%f37, [%rd66+12];
	ld.global.f32 	%f38, [%rd32];
	fma.rn.f32 	%f66, %f37, %f38, %f36;
	add.s32 	%r38, %r38, 8;
	add.s32 	%r37, %r37, %r7;
	add.s64 	%rd66, %rd66, 32;
	setp.ne.s32 	%p3, %r38, 0;
	@%p3 bra 	$L__BB0_3;
$L__BB0_4:
	setp.eq.s32 	%p4, %r4, 0;
	@%p4 bra 	$L__BB0_12;
	and.b32  	%r13, %r19, 3;
	setp.lt.u32 	%p5, %r4, 4;
	@%p5 bra 	$L__BB0_7;
	add.s32 	%r29, %r40, %r3;
	mul.wide.u32 	%rd34, %r29, 4;
	add.s64 	%rd35, %rd2, %rd34;
	ld.global.f32 	%f40, [%rd35];
	mad.lo.s32 	%r30, %r40, %r19, %r1;
	mul.wide.s32 	%rd36, %r30, 4;
	add.s64 	%rd37, %rd1, %rd36;
	ld.global.f32 	%f41, [%rd37];
	fma.rn.f32 	%f42, %f40, %f41, %f66;
	cvt.u64.u32 	%rd38, %r3;
	cvt.u64.u32 	%rd39, %r40;
	add.s64 	%rd40, %rd39, %rd38;
	shl.b64 	%rd41, %rd40, 2;
	add.s64 	%rd42, %rd2, %rd41;
	ld.global.f32 	%f43, [%rd42+4];
	mul.wide.s32 	%rd43, %r19, 4;
	add.s64 	%rd44, %rd37, %rd43;
	ld.global.f32 	%f44, [%rd44];
	fma.rn.f32 	%f45, %f43, %f44, %f42;
	ld.global.f32 	%f46, [%rd42+8];
	add.s64 	%rd45, %rd44, %rd43;
	ld.global.f32 	%f47, [%rd45];
	fma.rn.f32 	%f48, %f46, %f47, %f45;
	ld.global.f32 	%f49, [%rd42+12];
	add.s64 	%rd46, %rd45, %rd43;
	ld.global.f32 	%f50, [%rd46];
	fma.rn.f32 	%f66, %f49, %f50, %f48;
	add.s32 	%r40, %r40, 4;
$L__BB0_7:
	setp.eq.s32 	%p6, %r13, 0;
	@%p6 bra 	$L__BB0_12;
	setp.eq.s32 	%p7, %r13, 1;
	@%p7 bra 	$L__BB0_10;
	add.s32 	%r31, %r40, %r3;
	mul.wide.u32 	%rd47, %r31, 4;
	add.s64 	%rd48, %rd2, %rd47;
	ld.global.f32 	%f52, [%rd48];
	mad.lo.s32 	%r32, %r40, %r19, %r1;
	mul.wide.s32 	%rd49, %r32, 4;
	add.s64 	%rd50, %rd1, %rd49;
	ld.global.f32 	%f53, [%rd50];
	fma.rn.f32 	%f54, %f52, %f53, %f66;
	cvt.u64.u32 	%rd51, %r3;
	cvt.u64.u32 	%rd52, %r40;
	add.s64 	%rd53, %rd52, %rd51;
	shl.b64 	%rd54, %rd53, 2;
	add.s64 	%rd55, %rd2, %rd54;
	ld.global.f32 	%f55, [%rd55+4];
	mul.wide.s32 	%rd56, %r19, 4;
	add.s64 	%rd57, %rd50, %rd56;
	ld.global.f32 	%f56, [%rd57];
	fma.rn.f32 	%f66, %f55, %f56, %f54;
	add.s32 	%r40, %r40, 2;
$L__BB0_10:
	and.b32  	%r33, %r19, 1;
	setp.eq.b32 	%p8, %r33, 1;
	not.pred 	%p9, %p8;
	@%p9 bra 	$L__BB0_12;
	add.s32 	%r34, %r40, %r3;
	mul.wide.u32 	%rd58, %r34, 4;
	add.s64 	%rd59, %rd2, %rd58;
	ld.global.f32 	%f57, [%rd59];
	mad.lo.s32 	%r35, %r40, %r19, %r1;
	mul.wide.s32 	%rd60, %r35, 4;
	add.s64 	%rd61, %rd1, %rd60;
	ld.global.f32 	%f58, [%rd61];
	fma.rn.f32 	%f66, %f57, %f58, %f66;
$L__BB0_12:
	ld.param.u64 	%rd65, [_Z12matmulKernelPKfS0_Pfi_param_2];
	add.s32 	%r36, %r3, %r1;
	cvta.to.global.u64 	%rd62, %rd65;
	mul.wide.s32 	%rd63, %r36, 4;
	add.s64 	%rd64, %rd62, %rd63;
	st.global.f32 	[%rd64], %f66;
$L__BB0_13:
	ret;

}


// ===== COMPILED SASS (sm_100) =====

	.target	sm_100

	.elftype	@"ET_EXEC"


//--------------------- .note.nv.tkinfo           --------------------------
	.section	.note.nv.tkinfo,"",@"SHT_NOTE"
	.sectionflags	@"SHF_NOTE_NV_TKINFO"
	.tkinfo
        /*0018*/ 	.word	0x00000002
        /*0030*/ 	.string	""
        /*0030*/ 	.string	"ptxas"
        /*0030*/ 	.string	"Cuda compilation tools, release 13.0, V13.0.88"
        /*0030*/ 	.string	"Build cuda_13.0.r13.0/compiler.36424714_0"
        /*0030*/ 	.string	"-arch sm_100 -m 64 "



//--------------------- .note.nv.cuinfo           --------------------------
	.section	.note.nv.cuinfo,"",@"SHT_NOTE"
	.sectionflags	@"SHF_NOTE_NV_CUINFO"
        /*0018*/ 	.short	0x0002
        /*001a*/ 	.short	0x0064
        /*001c*/ 	.short	0x0082
	.zero		2


//--------------------- .nv.info                  --------------------------
	.section	.nv.info,"",@"SHT_CUDA_INFO"
	.align	4


	//----- nvinfo : EIATTR_REGCOUNT
	.align		4
        /*0000*/ 	.byte	0x04, 0x2f
        /*0002*/ 	.short	(.L_1 - .L_0)
	.align		4
.L_0:
        /*0004*/ 	.word	index@(_Z12matmulKernelPKfS0_Pfi)
        /*0008*/ 	.word	0x0000001e


	//----- nvinfo : EIATTR_FRAME_SIZE
	.align		4
.L_1:
        /*000c*/ 	.byte	0x04, 0x11
        /*000e*/ 	.short	(.L_3 - .L_2)
	.align		4
.L_2:
        /*0010*/ 	.word	index@(_Z12matmulKernelPKfS0_Pfi)
        /*0014*/ 	.word	0x00000000


	//----- nvinfo : EIATTR_MIN_STACK_SIZE
	.align		4
.L_3:
        /*0018*/ 	.byte	0x04, 0x12
        /*001a*/ 	.short	(.L_5 - .L_4)
	.align		4
.L_4:
        /*001c*/ 	.word	index@(_Z12matmulKernelPKfS0_Pfi)
        /*0020*/ 	.word	0x00000000
.L_5:


//--------------------- .nv.compat                --------------------------
	.section	.nv.compat,"",@"SHT_CUDA_COMPAT_INFO"
	.align	4
        /*0000*/ 	.byte	0x02, 0x09, 0x00, 0x00, 0x02, 0x02, 0x01, 0x00, 0x02, 0x05, 0x05, 0x00, 0x03, 0x07, 0x01, 0x01
        /*0010*/ 	.byte	0x02, 0x03, 0x00, 0x00, 0x02, 0x06, 0x01, 0x00, 0x04, 0x0b, 0x08, 0x00, 0x09, 0x00, 0x00, 0x00
        /*0020*/ 	.byte	0x00, 0x00, 0x00, 0x00


//--------------------- .nv.info._Z12matmulKernelPKfS0_Pfi --------------------------
	.section	.nv.info._Z12matmulKernelPKfS0_Pfi,"",@"SHT_CUDA_INFO"
	.sectionflags	@""
	.align	4


	//----- nvinfo : EIATTR_CUDA_API_VERSION
	.align		4
        /*0000*/ 	.byte	0x04, 0x37
        /*0002*/ 	.short	(.L_7 - .L_6)
.L_6:
        /*0004*/ 	.word	0x00000082


	//----- nvinfo : EIATTR_KPARAM_INFO
	.align		4
.L_7:
        /*0008*/ 	.byte	0x04, 0x17
        /*000a*/ 	.short	(.L_9 - .L_8)
.L_8:
        /*000c*/ 	.word	0x00000000
        /*0010*/ 	.short	0x0003
        /*0012*/ 	.short	0x0018
        /*0014*/ 	.byte	0x00, 0xf0, 0x11, 0x00


	//----- nvinfo : EIATTR_KPARAM_INFO
	.align		4
.L_9:
        /*0018*/ 	.byte	0x04, 0x17
        /*001a*/ 	.short	(.L_11 - .L_10)
.L_10:
        /*001c*/ 	.word	0x00000000
        /*0020*/ 	.short	0x0002
        /*0022*/ 	.short	0x0010
        /*0024*/ 	.byte	0x00, 0xf5, 0x21, 0x00


	//----- nvinfo : EIATTR_KPARAM_INFO
	.align		4
.L_11:
        /*0028*/ 	.byte	0x04, 0x17
        /*002a*/ 	.short	(.L_13 - .L_12)
.L_12:
        /*002c*/ 	.word	0x00000000
        /*0030*/ 	.short	0x0001
        /*0032*/ 	.short	0x0008
        /*0034*/ 	.byte	0x00, 0xf5, 0x21, 0x00


	//----- nvinfo : EIATTR_KPARAM_INFO
	.align		4
.L_13:
        /*0038*/ 	.byte	0x04, 0x17
        /*003a*/ 	.short	(.L_15 - .L_14)
.L_14:
        /*003c*/ 	.word	0x00000000
        /*0040*/ 	.short	0x0000
        /*0042*/ 	.short	0x0000
        /*0044*/ 	.byte	0x00, 0xf5, 0x21, 0x00


	//----- nvinfo : EIATTR_SPARSE_MMA_MASK
	.align		4
.L_15:
        /*0048*/ 	.byte	0x03, 0x50
        /*004a*/ 	.short	0x0000


	//----- nvinfo : EIATTR_MAXREG_COUNT
	.align		4
        /*004c*/ 	.byte	0x03, 0x1b
        /*004e*/ 	.short	0x00ff


	//----- nvinfo : EIATTR_MERCURY_ISA_VERSION
	.align		4
        /*0050*/ 	.byte	0x03, 0x5f
        /*0052*/ 	.short	0x0101


	//----- nvinfo : EIATTR_VRC_CTA_INIT_COUNT
	.align		4
        /*0054*/ 	.byte	0x02, 0x4a
	.zero		1
	.zero		1


	//----- nvinfo : EIATTR_EXIT_INSTR_OFFSETS
	.align		4
        /*0058*/ 	.byte	0x04, 0x1c
        /*005a*/ 	.short	(.L_17 - .L_16)


	//   ....[0]....
.L_16:
        /*005c*/ 	.word	0x000000c0


	//   ....[1]....
        /*0060*/ 	.word	0x00000a90


	//----- nvinfo : EIATTR_CBANK_PARAM_SIZE
	.align		4
.L_17:
        /*0064*/ 	.byte	0x03, 0x19
        /*0066*/ 	.short	0x001c


	//----- nvinfo : EIATTR_PARAM_CBANK
	.align		4
        /*0068*/ 	.byte	0x04, 0x0a
        /*006a*/ 	.short	(.L_19 - .L_18)
	.align		4
.L_18:
        /*006c*/ 	.word	index@(.nv.constant0._Z12matmulKernelPKfS0_Pfi)
        /*0070*/ 	.short	0x0380
        /*0072*/ 	.short	0x001c


	//----- nvinfo : EIATTR_SW_WAR
	.align		4
.L_19:
        /*0074*/ 	.byte	0x04, 0x36
        /*0076*/ 	.short	(.L_21 - .L_20)
.L_20:
        /*0078*/ 	.word	0x00000008
.L_21:


//--------------------- .nv.callgraph             --------------------------
	.section	.nv.callgraph,"",@"SHT_CUDA_CALLGRAPH"
	.align	4
	.sectionentsize	8
	.align		4
        /*0000*/ 	.word	0x00000000
	.align		4
        /*0004*/ 	.word	0xffffffff
	.align		4
        /*0008*/ 	.word	0x00000000
	.align		4
        /*000c*/ 	.word	0xfffffffe
	.align		4
        /*0010*/ 	.word	0x00000000
	.align		4
        /*0014*/ 	.word	0xfffffffd
	.align		4
        /*0018*/ 	.word	0x00000000
	.align		4
        /*001c*/ 	.word	0xfffffffc


//--------------------- .text._Z12matmulKernelPKfS0_Pfi --------------------------
	.section	.text._Z12matmulKernelPKfS0_Pfi,"ax",@progbits
	.align	128
        .global         _Z12matmulKernelPKfS0_Pfi
        .type           _Z12matmulKernelPKfS0_Pfi,@function
        .size           _Z12matmulKernelPKfS0_Pfi,(.L_x_5 - _Z12matmulKernelPKfS0_Pfi)
        .other          _Z12matmulKernelPKfS0_Pfi,@"STO_CUDA_ENTRY STV_DEFAULT"
_Z12matmulKernelPKfS0_Pfi:
.text._Z12matmulKernelPKfS0_Pfi:
[----:B------:R-:W-:Y:S01]  /*0000*/  LDC R1, c[0x0][0x37c] ;  /* 0x0000df00ff017b82 */ /* 0x000fe20000000800 */
[----:B------:R-:W0:Y:S07]  /*0010*/  S2R R3, SR_TID.X ;  /* 0x0000000000037919 */ /* 0x000e2e0000002100 */
[----:B------:R-:W0:Y:S01]  /*0020*/  LDC R0, c[0x0][0x360] ;  /* 0x0000d800ff007b82 */ /* 0x000e220000000800 */
[----:B------:R-:W1:Y:S01]  /*0030*/  LDCU UR20, c[0x0][0x398] ;  /* 0x00007300ff1477ac */ /* 0x000e620008000800 */
[----:B------:R-:W2:Y:S06]  /*0040*/  S2R R2, SR_TID.Y ;  /* 0x0000000000027919 */ /* 0x000eac0000002200 */
[----:B------:R-:W0:Y:S08]  /*0050*/  S2UR UR4, SR_CTAID.X ;  /* 0x00000000000479c3 */ /* 0x000e300000002500 */
[----:B------:R-:W2:Y:S08]  /*0060*/  S2UR UR5, SR_CTAID.Y ;  /* 0x00000000000579c3 */ /* 0x000eb00000002600 */
[----:B------:R-:W2:Y:S01]  /*0070*/  LDC R13, c[0x0][0x364] ;  /* 0x0000d900ff0d7b82 */ /* 0x000ea20000000800 */
[----:B0-----:R-:W-:-:S02]  /*0080*/  IMAD R0, R0, UR4, R3 ;  /* 0x0000000400007c24 */ /* 0x001fc4000f8e0203 */
[----:B--2---:R-:W-:-:S05]  /*0090*/  IMAD R13, R13, UR5, R2 ;  /* 0x000000050d0d7c24 */ /* 0x004fca000f8e0202 */
[----:B------:R-:W-:-:S04]  /*00a0*/  VIMNMX R2, PT, PT, R0, R13, !PT ;  /* 0x0000000d00027248 */ /* 0x000fc80007fe0100 */
[----:B-1----:R-:W-:-:S13]  /*00b0*/  ISETP.GE.AND P0, PT, R2, UR20, PT ;  /* 0x0000001402007c0c */ /* 0x002fda000bf06270 */
[----:B------:R-:W-:Y:S05]  /*00c0*/  @P0 EXIT ;  /* 0x000000000000094d */ /* 0x000fea0003800000 */
[----:B------:R-:W-:Y:S01]  /*00d0*/  UISETP.GE.U32.AND UP0, UPT, UR20, 0x8, UPT ;  /* 0x000000081400788c */ /* 0x000fe2000bf06070 */
[----:B------:R-:W-:Y:S02]  /*00e0*/  HFMA2 R12, -RZ, RZ, 0, 0 ;  /* 0x00000000ff0c7431 */ /* 0x000fe400000001ff */
[----:B------:R-:W-:Y:S01]  /*00f0*/  IMAD R13, R13, UR20, RZ ;  /* 0x000000140d0d7c24 */ /* 0x000fe2000f8e02ff */
[----:B------:R-:W-:Y:S01]  /*0100*/  UMOV UR4, URZ ;  /* 0x000000ff00047c82 */ /* 0x000fe20008000000 */
[----:B------:R-:W0:Y:S04]  /*0110*/  LDCU.64 UR18, c[0x0][0x358] ;  /* 0x00006b00ff1277ac */ /* 0x000e280008000a00 */
[----:B------:R-:W-:Y:S05]  /*0120*/  BRA.U !UP0, `(.L_x_0) ;  /* 0x0000000508047547 */ /* 0x000fea000b800000 */
[----:B------:R-:W1:Y:S01]  /*0130*/  LDCU.128 UR24, c[0x0][0x380] ;  /* 0x00007000ff1877ac */ /* 0x000e620008000c00 */
[----:B------:R-:W-:Y:S02]  /*0140*/  MOV R12, RZ ;  /* 0x000000ff000c7202 */ /* 0x000fe40000000f00 */
[----:B------:R-:W-:Y:S01]  /*0150*/  MOV R14, R0 ;  /* 0x00000000000e7202 */ /* 0x000fe20000000f00 */
[----:B------:R-:W-:-:S04]  /*0160*/  ULOP3.LUT UR4, UR20, 0x7ffffff8, URZ, 0xc0, !UPT ;  /* 0x7ffffff814047892 */ /* 0x000fc8000f8ec0ff */
[----:B------:R-:W-:Y:S01]  /*0170*/  UIADD3 UR5, UPT, UPT, -UR4, URZ, URZ ;  /* 0x000000ff04057290 */ /* 0x000fe2000fffe1ff */
[----:B-1----:R-:W-:Y:S01]  /*0180*/  MOV R2, UR24 ;  /* 0x0000001800027c02 */ /* 0x002fe20008000f00 */
[----:B------:R-:W-:Y:S01]  /*0190*/  UIMAD.WIDE UR6, UR20, 0x8, UR26 ;  /* 0x00000008140678a5 */ /* 0x000fe2000f8e021a */
[----:B------:R-:W-:Y:S01]  /*01a0*/  MOV R3, UR25 ;  /* 0x0000001900037c02 */ /* 0x000fe20008000f00 */
[----:B------:R-:W-:Y:S02]  /*01b0*/  UIMAD.WIDE UR8, UR20, 0xc, UR26 ;  /* 0x0000000c140878a5 */ /* 0x000fe4000f8e021a */
[----:B------:R-:W-:Y:S01]  /*01c0*/  UIMAD.WIDE UR10, UR20, 0x10, UR26 ;  /* 0x00000010140a78a5 */ /* 0x000fe2000f8e021a */
[----:B------:R-:W-:Y:S01]  /*01d0*/  IMAD.WIDE.U32 R2, R13, 0x4, R2 ;  /* 0x000000040d027825 */ /* 0x000fe200078e0002 */
[----:B------:R-:W-:Y:S02]  /*01e0*/  UIMAD.WIDE UR12, UR20, 0x14, UR26 ;  /* 0x00000014140c78a5 */ /* 0x000fe4000f8e021a */
[----:B------:R-:W-:Y:S01]  /*01f0*/  UIMAD.WIDE UR14, UR20, 0x18, UR26 ;  /* 0x00000018140e78a5 */ /* 0x000fe2000f8e021a */
[----:B------:R-:W-:Y:S01]  /*0200*/  IADD3 R2, P0, PT, R2, 0x10, RZ ;  /* 0x0000001002027810 */ /* 0x000fe20007f1e0ff */
[----:B------:R-:W-:-:S03]  /*0210*/  UIMAD.WIDE UR16, UR20, 0x1c, UR26 ;  /* 0x0000001c141078a5 */ /* 0x000fc6000f8e021a */
[----:B------:R-:W-:-:S09]  /*0220*/  IADD3.X R3, PT, PT, RZ, R3, RZ, P0, !PT ;  /* 0x00000003ff037210 */ /* 0x000fd200007fe4ff */
.L_x_1:
[----:B------:R-:W-:Y:S01]  /*0230*/  UIMAD.WIDE UR22, UR20, 0x4, UR26 ;  /* 0x00000004141678a5 */ /* 0x000fe2000f8e021a */
[----:B------:R-:W-:Y:S02]  /*0240*/  IMAD.MOV.U32 R23, RZ, RZ, 0x4 ;  /* 0x00000004ff177424 */ /* 0x000fe400078e00ff */
[----:B------:R-:W-:Y:S01]  /*0250*/  HFMA2 R11, -RZ, RZ, 0, 2.384185791015625e-07 ;  /* 0x00000004ff0b7431 */ /* 0x000fe200000001ff */
[----:B------:R-:W-:Y:S01]  /*0260*/  MOV R25, 0x4 ;  /* 0x0000000400197802 */ /* 0x000fe20000000f00 */
[----:B0-----:R-:W2:Y:S01]  /*0270*/  LDG.E R21, desc[UR18][R2.64+-0x10] ;  /* 0xfffff01202157981 */ /* 0x001ea2000c1e1900 */
[C---:B------:R-:W-:Y:S01]  /*0280*/  IMAD.WIDE R22, R14.reuse, R23, UR26 ;  /* 0x0000001a0e167e25 */ /* 0x040fe2000f8e0217 */
[----:B------:R-:W-:Y:S02]  /*0290*/  MOV R8, UR22 ;  /* 0x0000001600087c02 */ /* 0x000fe40008000f00 */
[----:B------:R-:W-:Y:S01]  /*02a0*/  MOV R9, UR23 ;  /* 0x0000001700097c02 */ /* 0x000fe20008000f00 */
[----:B------:R-:W3:Y:S02]  /*02b0*/  LDG.E R19, desc[UR18][R2.64+-0xc] ;  /* 0xfffff41202137981 */ /* 0x000ee4000c1e1900 */
[----:B------:R-:W-:-:S02]  /*02c0*/  IMAD.WIDE R8, R14, 0x4, R8 ;  /* 0x000000040e087825 */ /* 0x000fc400078e0208 */
[----:B------:R-:W2:Y:S01]  /*02d0*/  LDG.E R22, desc[UR18][R22.64] ;  /* 0x0000001216167981 */ /* 0x000ea2000c1e1900 */
[----:B------:R-:W-:Y:S01]  /*02e0*/  MOV R5, 0x4 ;  /* 0x0000000400057802 */ /* 0x000fe20000000f00 */
[C---:B------:R-:W-:Y:S02]  /*02f0*/  IMAD.WIDE R24, R14.reuse, R25, UR6 ;  /* 0x000000060e187e25 */ /* 0x040fe4000f8e0219 */
[----:B------:R0:W3:Y:S02]  /*0300*/  LDG.E R20, desc[UR18][R8.64] ;  /* 0x0000001208147981 */ /* 0x0000e4000c1e1900 */
[----:B------:R-:W-:Y:S02]  /*0310*/  IMAD.WIDE R10, R14, R11, UR8 ;  /* 0x000000080e0a7e25 */ /* 0x000fe4000f8e020b */
[----:B------:R-:W4:Y:S04]  /*0320*/  LDG.E R18, desc[UR18][R24.64] ;  /* 0x0000001218127981 */ /* 0x000f28000c1e1900 */
[----:B------:R-:W4:Y:S01]  /*0330*/  LDG.E R17, desc[UR18][R2.64+-0x8] ;  /* 0xfffff81202117981 */ /* 0x000f22000c1e1900 */
[----:B0-----:R-:W-:-:S02]  /*0340*/  HFMA2 R9, -RZ, RZ, 0, 2.384185791015625e-07 ;  /* 0x00000004ff097431 */ /* 0x001fc400000001ff */
[----:B------:R-:W-:Y:S01]  /*0350*/  IMAD.MOV.U32 R7, RZ, RZ, 0x4 ;  /* 0x00000004ff077424 */ /* 0x000fe200078e00ff */
[----:B------:R0:W5:Y:S01]  /*0360*/  LDG.E R16, desc[UR18][R10.64] ;  /* 0x000000120a107981 */ /* 0x000162000c1e1900 */
[----:B------:R-:W-:-:S03]  /*0370*/  IMAD.WIDE R4, R14, R5, UR10 ;  /* 0x0000000a0e047e25 */ /* 0x000fc6000f8e0205 */
[----:B------:R-:W5:Y:S01]  /*0380*/  LDG.E R15, desc[UR18][R2.64+-0x4] ;  /* 0xfffffc12020f7981 */ /* 0x000f62000c1e1900 */
[C---:B------:R-:W-:Y:S01]  /*0390*/  IMAD.WIDE R6, R14.reuse, R7, UR12 ;  /* 0x0000000c0e067e25 */ /* 0x040fe2000f8e0207 */
[----:B------:R-:W-:Y:S02]  /*03a0*/  MOV R27, 0x4 ;  /* 0x00000004001b7802 */ /* 0x000fe40000000f00 */
[----:B------:R1:W5:Y:S01]  /*03b0*/  LDG.E R4, desc[UR18][R4.64] ;  /* 0x0000001204047981 */ /* 0x000362000c1e1900 */
[----:B------:R-:W-:-:S03]  /*03c0*/  IMAD.WIDE R8, R14, R9, UR14 ;  /* 0x0000000e0e087e25 */ /* 0x000fc6000f8e0209 */
[----:B------:R-:W5:Y:S01]  /*03d0*/  LDG.E R23, desc[UR18][R2.64] ;  /* 0x0000001202177981 */ /* 0x000f62000c1e1900 */
[----:B0-----:R-:W-:-:S03]  /*03e0*/  IMAD.WIDE R10, R14, R27, UR16 ;  /* 0x000000100e0a7e25 */ /* 0x001fc6000f8e021b */
[----:B------:R-:W5:Y:S04]  /*03f0*/  LDG.E R7, desc[UR18][R6.64] ;  /* 0x0000001206077981 */ /* 0x000f68000c1e1900 */
[----:B------:R-:W5:Y:S04]  /*0400*/  LDG.E R24, desc[UR18][R2.64+0x4] ;  /* 0x0000041202187981 */ /* 0x000f68000c1e1900 */
[----:B------:R-:W5:Y:S04]  /*0410*/  LDG.E R8, desc[UR18][R8.64] ;  /* 0x0000001208087981 */ /* 0x000f68000c1e1900 */
[----:B------:R-:W5:Y:S04]  /*0420*/  LDG.E R25, desc[UR18][R2.64+0x8] ;  /* 0x0000081202197981 */ /* 0x000f68000c1e1900 */
[----:B------:R-:W5:Y:S04]  /*0430*/  LDG.E R10, desc[UR18][R10.64] ;  /* 0x000000120a0a7981 */ /* 0x000f68000c1e1900 */
[----:B------:R0:W5:Y:S01]  /*0440*/  LDG.E R27, desc[UR18][R2.64+0xc] ;  /* 0x00000c12021b7981 */ /* 0x000162000c1e1900 */
[----:B------:R-:W-:-:S04]  /*0450*/  UIADD3 UR5, UPT, UPT, UR5, 0x8, URZ ;  /* 0x0000000805057890 */ /* 0x000fc8000fffe0ff */
[----:B------:R-:W-:Y:S01]  /*0460*/  UISETP.NE.AND UP0, UPT, UR5, URZ, UPT ;  /* 0x000000ff0500728c */ /* 0x000fe2000bf05270 */
[----:B-1----:R-:W-:Y:S02]  /*0470*/  MOV R5, UR20 ;  /* 0x0000001400057c02 */ /* 0x002fe40008000f00 */
[----:B0-----:R-:W-:Y:S02]  /*0480*/  IADD3 R2, P0, PT, R2, 0x20, RZ ;  /* 0x0000002002027810 */ /* 0x001fe40007f1e0ff */
[----:B------:R-:W-:Y:S02]  /*0490*/  LEA R14, R5, R14, 0x3 ;  /* 0x0000000e050e7211 */ /* 0x000fe400078e18ff */
[----:B------:R-:W-:Y:S01]  /*04a0*/  IADD3.X R3, PT, PT, RZ, R3, RZ, P0, !PT ;  /* 0x00000003ff037210 */ /* 0x000fe200007fe4ff */
[----:B--2---:R-:W-:-:S04]  /*04b0*/  FFMA R22, R21, R22, R12 ;  /* 0x0000001615167223 */ /* 0x004fc8000000000c */
[----:B---3--:R-:W-:-:S04]  /*04c0*/  FFMA R20, R19, R20, R22 ;  /* 0x0000001413147223 */ /* 0x008fc80000000016 */
[----:B----4-:R-:W-:-:S04]  /*04d0*/  FFMA R18, R17, R18, R20 ;  /* 0x0000001211127223 */ /* 0x010fc80000000014 */
[----:B-----5:R-:W-:-:S04]  /*04e0*/  FFMA R16, R15, R16, R18 ;  /* 0x000000100f107223 */ /* 0x020fc80000000012 */
[----:B------:R-:W-:-:S04]  /*04f0*/  FFMA R23, R23, R4, R16 ;  /* 0x0000000417177223 */ /* 0x000fc80000000010 */
[----:B------:R-:W-:-:S04]  /*0500*/  FFMA R24, R24, R7, R23 ;  /* 0x0000000718187223 */ /* 0x000fc80000000017 */
[----:B------:R-:W-:-:S04]  /*0510*/  FFMA R8, R25, R8, R24 ;  /* 0x0000000819087223 */ /* 0x000fc80000000018 */
[----:B------:R-:W-:Y:S01]  /*0520*/  FFMA R12, R27, R10, R8 ;  /* 0x0000000a1b0c7223 */ /* 0x000fe20000000008 */
[----:B------:R-:W-:Y:S06]  /*0530*/  BRA.U UP0, `(.L_x_1) ;  /* 0xfffffffd003c7547 */ /* 0x000fec000b83ffff */
.L_x_0:
[----:B------:R-:W-:-:S04]  /*0540*/  ULOP3.LUT UR6, UR20, 0x7, URZ, 0xc0, !UPT ;  /* 0x0000000714067892 */ /* 0x000fc8000f8ec0ff */
[----:B------:R-:W-:-:S09]  /*0550*/  UISETP.NE.AND UP0, UPT, UR6, URZ, UPT ;  /* 0x000000ff0600728c */ /* 0x000fd2000bf05270 */
[----:B------:R-:W-:Y:S05]  /*0560*/  BRA.U !UP0, `(.L_x_2) ;  /* 0x0000000508387547 */ /* 0x000fea000b800000 */
[----:B------:R-:W-:Y:S02]  /*0570*/  UISETP.GE.U32.AND UP0, UPT, UR6, 0x4, UPT ;  /* 0x000000040600788c */ /* 0x000fe4000bf06070 */
[----:B------:R-:W-:-:S04]  /*0580*/  ULOP3.LUT UR5, UR20, 0x3, URZ, 0xc0, !UPT ;  /* 0x0000000314057892 */ /* 0x000fc8000f8ec0ff */
[----:B------:R-:W-:-:S03]  /*0590*/  UISETP.NE.AND UP1, UPT, UR5, URZ, UPT ;  /* 0x000000ff0500728c */ /* 0x000fc6000bf25270 */
[----:B------:R-:W-:Y:S08]  /*05a0*/  BRA.U !UP0, `(.L_x_3) ;  /* 0x00000001087c7547 */ /* 0x000ff0000b800000 */
[----:B------:R-:W1:Y:S01]  /*05b0*/  LDC.64 R6, c[0x0][0x388] ;  /* 0x0000e200ff067b82 */ /* 0x000e620000000a00 */
[----:B------:R-:W2:Y:S01]  /*05c0*/  LDCU.64 UR6, c[0x0][0x380] ;  /* 0x00007000ff0677ac */ /* 0x000ea20008000a00 */
[----:B------:R-:W-:Y:S01]  /*05d0*/  IMAD.U32 R9, RZ, RZ, UR4 ;  /* 0x00000004ff097e24 */ /* 0x000fe2000f8e00ff */
[C---:B------:R-:W-:Y:S02]  /*05e0*/  IADD3 R3, PT, PT, R13.reuse, UR4, RZ ;  /* 0x000000040d037c10 */ /* 0x040fe4000fffe0ff */
[----:B------:R-:W-:Y:S01]  /*05f0*/  IADD3 R10, P0, PT, R13, UR4, RZ ;  /* 0x000000040d0a7c10 */ /* 0x000fe2000ff1e0ff */
[----:B------:R-:W-:Y:S01]  /*0600*/  IMAD R9, R9, UR20, R0 ;  /* 0x0000001409097c24 */ /* 0x000fe2000f8e0200 */
[----:B------:R-:W-:Y:S01]  /*0610*/  MOV R11, UR20 ;  /* 0x00000014000b7c02 */ /* 0x000fe20008000f00 */
[----:B------:R-:W3:Y:S01]  /*0620*/  LDC.64 R4, c[0x0][0x380] ;  /* 0x0000e000ff047b82 */ /* 0x000ee20000000a00 */
[----:B------:R-:W-:Y:S01]  /*0630*/  MOV R15, UR20 ;  /* 0x00000014000f7c02 */ /* 0x000fe20008000f00 */
[----:B-1----:R-:W-:Y:S01]  /*0640*/  IMAD.WIDE R6, R9, 0x4, R6 ;  /* 0x0000000409067825 */ /* 0x002fe200078e0206 */
[----:B------:R-:W-:-:S05]  /*0650*/  MOV R9, UR20 ;  /* 0x0000001400097c02 */ /* 0x000fca0008000f00 */
[----:B------:R-:W-:Y:S02]  /*0660*/  IMAD.WIDE R8, R9, 0x4, R6 ;  /* 0x0000000409087825 */ /* 0x000fe400078e0206 */
[----:B0-----:R-:W4:Y:S02]  /*0670*/  LDG.E R6, desc[UR18][R6.64] ;  /* 0x0000001206067981 */ /* 0x001f24000c1e1900 */
[----:B---3--:R-:W-:Y:S01]  /*0680*/  IMAD.WIDE.U32 R4, R3, 0x4, R4 ;  /* 0x0000000403047825 */ /* 0x008fe200078e0004 */
[----:B------:R-:W-:Y:S01]  /*0690*/  IADD3.X R3, PT, PT, RZ, RZ, RZ, P0, !PT ;  /* 0x000000ffff037210 */ /* 0x000fe200007fe4ff */
[----:B------:R-:W3:Y:S01]  /*06a0*/  LDG.E R17, desc[UR18][R8.64] ;  /* 0x0000001208117981 */ /* 0x000ee2000c1e1900 */
[----:B--2---:R-:W-:-:S03]  /*06b0*/  LEA R2, P0, R10, UR6, 0x2 ;  /* 0x000000060a027c11 */ /* 0x004fc6000f8010ff */
[----:B------:R-:W4:Y:S01]  /*06c0*/  LDG.E R5, desc[UR18][R4.64] ;  /* 0x0000001204057981 */ /* 0x000f22000c1e1900 */
[----:B------:R-:W-:Y:S01]  /*06d0*/  LEA.HI.X R3, R10, UR7, R3, 0x2, P0 ;  /* 0x000000070a037c11 */ /* 0x000fe200080f1403 */
[----:B------:R-:W-:-:S04]  /*06e0*/  IMAD.WIDE R10, R11, 0x4, R8 ;  /* 0x000000040b0a7825 */ /* 0x000fc800078e0208 */
[----:B------:R-:W3:Y:S01]  /*06f0*/  LDG.E R16, desc[UR18][R2.64+0x4] ;  /* 0x0000041202107981 */ /* 0x000ee2000c1e1900 */
[----:B------:R-:W-:-:S03]  /*0700*/  IMAD.WIDE R14, R15, 0x4, R10 ;  /* 0x000000040f0e7825 */ /* 0x000fc600078e020a */
[----:B------:R-:W2:Y:S04]  /*0710*/  LDG.E R19, desc[UR18][R10.64] ;  /* 0x000000120a137981 */ /* 0x000ea8000c1e1900 */
[----:B------:R-:W2:Y:S04]  /*0720*/  LDG.E R18, desc[UR18][R2.64+0x8] ;  /* 0x0000081202127981 */ /* 0x000ea8000c1e1900 */
[----:B------:R-:W5:Y:S04]  /*0730*/  LDG.E R20, desc[UR18][R2.64+0xc] ;  /* 0x00000c1202147981 */ /* 0x000f68000c1e1900 */
[----:B------:R-:W5:Y:S01]  /*0740*/  LDG.E R14, desc[UR18][R14.64] ;  /* 0x000000120e0e7981 */ /* 0x000f62000c1e1900 */
[----:B------:R-:W-:Y:S01]  /*0750*/  UIADD3 UR4, UPT, UPT, UR4, 0x4, URZ ;  /* 0x0000000404047890 */ /* 0x000fe2000fffe0ff */
[----:B----4-:R-:W-:-:S04]  /*0760*/  FFMA R5, R5, R6, R12 ;  /* 0x0000000605057223 */ /* 0x010fc8000000000c */
[----:B---3--:R-:W-:-:S04]  /*0770*/  FFMA R5, R16, R17, R5 ;  /* 0x0000001110057223 */ /* 0x008fc80000000005 */
[----:B--2---:R-:W-:-:S04]  /*0780*/  FFMA R5, R18, R19, R5 ;  /* 0x0000001312057223 */ /* 0x004fc80000000005 */
[----:B-----5:R-:W-:-:S07]  /*0790*/  FFMA R12, R20, R14, R5 ;  /* 0x0000000e140c7223 */ /* 0x020fce0000000005 */
.L_x_3:
[----:B------:R-:W-:Y:S05]  /*07a0*/  BRA.U !UP1, `(.L_x_2) ;  /* 0x0000000109a87547 */ /* 0x000fea000b800000 */
[----:B------:R-:W-:Y:S01]  /*07b0*/  UISETP.NE.AND UP0, UPT, UR5, 0x1, UPT ;  /* 0x000000010500788c */ /* 0x000fe2000bf05270 */
[----:B------:R-:W-:Y:S01]  /*07c0*/  MOV R7, UR4 ;  /* 0x0000000400077c02 */ /* 0x000fe20008000f00 */
[----:B------:R-:W-:Y:S02]  /*07d0*/  ULOP3.LUT UR5, UR20, 0x1, URZ, 0xc0, !UPT ;  /* 0x0000000114057892 */ /* 0x000fe4000f8ec0ff */
[----:B------:R-:W-:Y:S02]  /*07e0*/  MOV R15, UR20 ;  /* 0x00000014000f7c02 */ /* 0x000fe40008000f00 */
[----:B------:R-:W-:Y:S01]  /*07f0*/  UISETP.NE.U32.AND UP1, UPT, UR5, 0x1, UPT ;  /* 0x000000010500788c */ /* 0x000fe2000bf25070 */
[----:B------:R-:W-:-:S04]  /*0800*/  PLOP3.LUT P1, PT, PT, PT, UP0, 0x80, 0x8 ;  /* 0x000000000008781c */ /* 0x000fc80003f2f008 */
[----:B------:R-:W1:Y:S01]  /*0810*/  @UP0 LDCU.128 UR8, c[0x0][0x380] ;  /* 0x00007000ff0807ac */ /* 0x000e620008000c00 */
[----:B------:R-:W-:Y:S01]  /*0820*/  PLOP3.LUT P0, PT, PT, PT, UP1, 0x80, 0x8 ;  /* 0x000000000008781c */ /* 0x000fe20003f0f018 */
[----:B------:R-:W2:Y:S04]  /*0830*/  @UP0 LDCU.64 UR6, c[0x0][0x380] ;  /* 0x00007000ff0607ac */ /* 0x000ea80008000a00 */
[----:B------:R-:W3:Y:S03]  /*0840*/  @!UP1 LDCU.128 UR12, c[0x0][0x380] ;  /* 0x00007000ff0c97ac */ /* 0x000ee60008000c00 */
[C---:B------:R-:W-:Y:S02]  /*0850*/  @P1 IADD3 R3, PT, PT, R13.reuse, UR4, RZ ;  /* 0x000000040d031c10 */ /* 0x040fe4000fffe0ff */
[----:B------:R-:W-:Y:S01]  /*0860*/  @P1 IADD3 R6, P2, PT, R13, UR4, RZ ;  /* 0x000000040d061c10 */ /* 0x000fe2000ff5e0ff */
[----:B------:R-:W-:Y:S01]  /*0870*/  @UP0 UIADD3 UR4, UPT, UPT, UR4, 0x2, URZ ;  /* 0x0000000204040890 */ /* 0x000fe2000fffe0ff */
[----:B-1----:R-:W-:Y:S01]  /*0880*/  MOV R11, UR9 ;  /* 0x00000009000b7c02 */ /* 0x002fe20008000f00 */
[----:B------:R-:W-:Y:S01]  /*0890*/  IMAD.U32 R10, RZ, RZ, UR8 ;  /* 0x00000008ff0a7e24 */ /* 0x000fe2000f8e00ff */
[----:B------:R-:W-:-:S02]  /*08a0*/  MOV R4, UR10 ;  /* 0x0000000a00047c02 */ /* 0x000fc40008000f00 */
[----:B------:R-:W-:Y:S01]  /*08b0*/  MOV R5, UR11 ;  /* 0x0000000b00057c02 */ /* 0x000fe20008000f00 */
[----:B------:R-:W-:-:S04]  /*08c0*/  @P1 IMAD.WIDE.U32 R10, R3, 0x4, R10 ;  /* 0x00000004030a1825 */ /* 0x000fc800078e000a */
[----:B------:R-:W-:Y:S01]  /*08d0*/  @P1 IMAD R3, R7, UR20, R0 ;  /* 0x0000001407031c24 */ /* 0x000fe2000f8e0200 */
[----:B------:R-:W-:Y:S01]  /*08e0*/  @P1 IADD3.X R7, PT, PT, RZ, RZ, RZ, P2, !PT ;  /* 0x000000ffff071210 */ /* 0x000fe200017fe4ff */
[----:B------:R-:W-:Y:S01]  /*08f0*/  IMAD.U32 R19, RZ, RZ, UR4 ;  /* 0x00000004ff137e24 */ /* 0x000fe2000f8e00ff */
[C---:B--2---:R-:W-:Y:S01]  /*0900*/  @P1 LEA R2, P2, R6.reuse, UR6, 0x2 ;  /* 0x0000000606021c11 */ /* 0x044fe2000f8410ff */
[----:B------:R-:W-:Y:S01]  /*0910*/  @P1 IMAD.WIDE R4, R3, 0x4, R4 ;  /* 0x0000000403041825 */ /* 0x000fe200078e0204 */
[----:B------:R-:W-:Y:S01]  /*0920*/  @!P0 IADD3 R17, PT, PT, R13, UR4, RZ ;  /* 0x000000040d118c10 */ /* 0x000fe2000fffe0ff */
[----:B0-----:R-:W2:Y:S01]  /*0930*/  @P1 LDG.E R11, desc[UR18][R10.64] ;  /* 0x000000120a0b1981 */ /* 0x001ea2000c1e1900 */
[----:B------:R-:W-:Y:S01]  /*0940*/  @P1 LEA.HI.X R3, R6, UR7, R7, 0x2, P2 ;  /* 0x0000000706031c11 */ /* 0x000fe200090f1407 */
[----:B------:R-:W-:Y:S01]  /*0950*/  @!P0 IMAD R19, R19, UR20, R0 ;  /* 0x0000001413138c24 */ /* 0x000fe2000f8e0200 */
[----:B---3--:R-:W-:Y:S01]  /*0960*/  MOV R6, UR12 ;  /* 0x0000000c00067c02 */ /* 0x008fe20008000f00 */
[----:B------:R-:W-:Y:S01]  /*0970*/  @P1 IMAD.WIDE R14, R15, 0x4, R4 ;  /* 0x000000040f0e1825 */ /* 0x000fe200078e0204 */
[----:B------:R-:W-:Y:S01]  /*0980*/  MOV R7, UR13 ;  /* 0x0000000d00077c02 */ /* 0x000fe20008000f00 */
[----:B------:R-:W2:Y:S01]  /*0990*/  @P1 LDG.E R4, desc[UR18][R4.64] ;  /* 0x0000001204041981 */ /* 0x000ea2000c1e1900 */
[----:B------:R-:W-:-:S02]  /*09a0*/  MOV R8, UR14 ;  /* 0x0000000e00087c02 */ /* 0x000fc40008000f00 */
[----:B------:R-:W-:Y:S01]  /*09b0*/  MOV R9, UR15 ;  /* 0x0000000f00097c02 */ /* 0x000fe20008000f00 */
[----:B------:R-:W-:Y:S01]  /*09c0*/  @!P0 IMAD.WIDE.U32 R6, R17, 0x4, R6 ;  /* 0x0000000411068825 */ /* 0x000fe200078e0006 */
[----:B------:R-:W3:Y:S03]  /*09d0*/  @P1 LDG.E R14, desc[UR18][R14.64] ;  /* 0x000000120e0e1981 */ /* 0x000ee6000c1e1900 */
[----:B------:R-:W-:Y:S01]  /*09e0*/  @!P0 IMAD.WIDE R8, R19, 0x4, R8 ;  /* 0x0000000413088825 */ /* 0x000fe200078e0208 */
[----:B------:R-:W3:Y:S04]  /*09f0*/  @P1 LDG.E R2, desc[UR18][R2.64+0x4] ;  /* 0x0000041202021981 */ /* 0x000ee8000c1e1900 */
[----:B------:R-:W4:Y:S04]  /*0a00*/  @!P0 LDG.E R7, desc[UR18][R6.64] ;  /* 0x0000001206078981 */ /* 0x000f28000c1e1900 */
[----:B------:R-:W4:Y:S01]  /*0a10*/  @!P0 LDG.E R8, desc[UR18][R8.64] ;  /* 0x0000001208088981 */ /* 0x000f22000c1e1900 */
[----:B--2---:R-:W-:-:S04]  /*0a20*/  @P1 FFMA R11, R11, R4, R12 ;  /* 0x000000040b0b1223 */ /* 0x004fc8000000000c */
[----:B---3--:R-:W-:-:S04]  /*0a30*/  @P1 FFMA R12, R2, R14, R11 ;  /* 0x0000000e020c1223 */ /* 0x008fc8000000000b */
[----:B----4-:R-:W-:-:S07]  /*0a40*/  @!P0 FFMA R12, R7, R8, R12 ;  /* 0x00000008070c8223 */ /* 0x010fce000000000c */
.L_x_2:
[----:B------:R-:W1:Y:S01]  /*0a50*/  LDC.64 R2, c[0x0][0x390] ;  /* 0x0000e400ff027b82 */ /* 0x000e620000000a00 */
[----:B------:R-:W-:-:S05]  /*0a60*/  IADD3 R13, PT, PT, R0, R13, RZ ;  /* 0x0000000d000d7210 */ /* 0x000fca0007ffe0ff */
[----:B-1----:R-:W-:-:S05]  /*0a70*/  IMAD.WIDE R2, R13, 0x4, R2 ;  /* 0x000000040d027825 */ /* 0x002fca00078e0202 */
[----:B0-----:R-:W-:Y:S01]  /*0a80*/  STG.E desc[UR18][R2.64], R12 ;  /* 0x0000000c02007986 */ /* 0x001fe2000c101912 */
[----:B------:R-:W-:Y:S05]  /*0a90*/  EXIT ;  /* 0x000000000000794d */ /* 0x000fea0003800000 */
.L_x_4:
[----:B------:R-:W-:-:S00]  /*0aa0*/  BRA `(.L_x_4) ;  /* 0xfffffffc00fc7947 */ /* 0x000fc0000383ffff */
[----:B------:R-:W-:-:S00]  /*0ab0*/  NOP ;  /* 0x0000000000007918 */ /* 0x000fc00000000000 */
        /* <DEDUP_REMOVED lines=12> */
.L_x_5:


//--------------------- .nv.shared.reserved.0     --------------------------
	.section	.nv.shared.reserved.0,"aw",@nobits
	.weak		__nv_reservedSMEM_offset_0_alias
	.size		__nv_reservedSMEM_offset_0_alias, 0, 64
	.other		__nv_reservedSMEM_offset_0_alias,@"STO_CUDA_RESERVED_SHARED STV_DEFAULT"
__nv_reservedSMEM_offset_0_alias:
	.zero		0
	.zero		64


//--------------------- .nv.constant0._Z12matmulKernelPKfS0_Pfi --------------------------
	.section	.nv.constant0._Z12matmulKernelPKfS0_Pfi,"a",@progbits
	.sectionflags	@""
	.align	4
.nv.constant0._Z12matmulKernelPKfS0_Pfi:
	.zero		924


//--------------------- SYMBOLS --------------------------

	.type		.nv.reservedSmem.offset0,@object
	.size		.nv.reservedSmem.offset0,0x4
